//
// Generated by NVIDIA NVVM Compiler
//
// Compiler Build ID: CL-36424714
// Cuda compilation tools, release 13.0, V13.0.88
// Based on NVVM 20.0.0
//

.version 9.0
.target sm_100
.address_size 64

	// .globl	_Z4testPKcS0_jS0_
.extern .func __assertfail
(
	.param .b64 __assertfail_param_0,
	.param .b64 __assertfail_param_1,
	.param .b32 __assertfail_param_2,
	.param .b64 __assertfail_param_3,
	.param .b64 __assertfail_param_4
)
;

.visible .entry _Z4testPKcS0_jS0_(
	.param .u64 .ptr .align 1 _Z4testPKcS0_jS0__param_0,
	.param .u64 .ptr .align 1 _Z4testPKcS0_jS0__param_1,
	.param .u32 _Z4testPKcS0_jS0__param_2,
	.param .u64 .ptr .align 1 _Z4testPKcS0_jS0__param_3
)
{
	.reg .b32 	%r<2>;
	.reg .b64 	%rd<4>;

	ld.param.u64 	%rd1, [_Z4testPKcS0_jS0__param_0];
	ld.param.u64 	%rd2, [_Z4testPKcS0_jS0__param_1];
	ld.param.u32 	%r1, [_Z4testPKcS0_jS0__param_2];
	ld.param.u64 	%rd3, [_Z4testPKcS0_jS0__param_3];
	{ // callseq 0, 0
	.param .b64 param0;
	st.param.b64 	[param0], %rd1;
	.param .b64 param1;
	st.param.b64 	[param1], %rd2;
	.param .b32 param2;
	st.param.b32 	[param2], %r1;
	.param .b64 param3;
	st.param.b64 	[param3], %rd3;
	.param .b64 param4;
	st.param.b64 	[param4], 1;
	call.uni 
	__assertfail, 
	(
	param0, 
	param1, 
	param2, 
	param3, 
	param4
	);
	} // callseq 0
	ret;

}


// ===== COMPILED SASS (sm_100) =====

	.target	sm_100

	.elftype	@"ET_EXEC"


//--------------------- .note.nv.tkinfo           --------------------------
	.section	.note.nv.tkinfo,"",@"SHT_NOTE"
	.sectionflags	@"SHF_NOTE_NV_TKINFO"
	.tkinfo
        /*0018*/ 	.word	0x00000002
        /*0030*/ 	.string	""
        /*0030*/ 	.string	"ptxas"
        /*0030*/ 	.string	"Cuda compilation tools, release 13.0, V13.0.88"
        /*0030*/ 	.string	"Build cuda_13.0.r13.0/compiler.36424714_0"
        /*0030*/ 	.string	"-arch sm_100 -m 64 "



//--------------------- .note.nv.cuinfo           --------------------------
	.section	.note.nv.cuinfo,"",@"SHT_NOTE"
	.sectionflags	@"SHF_NOTE_NV_CUINFO"
        /*0018*/ 	.short	0x0002
        /*001a*/ 	.short	0x0064
        /*001c*/ 	.short	0x0082
	.zero		2


//--------------------- .nv.info                  --------------------------
	.section	.nv.info,"",@"SHT_CUDA_INFO"
	.align	4


	//----- nvinfo : EIATTR_REGCOUNT
	.align		4
        /*0000*/ 	.byte	0x04, 0x2f
        /*0002*/ 	.short	(.L_1 - .L_0)
	.align		4
.L_0:
        /*0004*/ 	.word	index@(_Z4testPKcS0_jS0_)
        /*0008*/ 	.word	0x00000018


	//----- nvinfo : EIATTR_FRAME_SIZE
	.align		4
.L_1:
        /*000c*/ 	.byte	0x04, 0x11
        /*000e*/ 	.short	(.L_3 - .L_2)
	.align		4
.L_2:
        /*0010*/ 	.word	index@(_Z4testPKcS0_jS0_)
        /*0014*/ 	.word	0x00000000


	//----- nvinfo : EIATTR_MIN_STACK_SIZE
	.align		4
.L_3:
        /*0018*/ 	.byte	0x04, 0x12
        /*001a*/ 	.short	(.L_5 - .L_4)
	.align		4
.L_4:
        /*001c*/ 	.word	index@(_Z4testPKcS0_jS0_)
        /*0020*/ 	.word	0x00000000
.L_5:


//--------------------- .nv.compat                --------------------------
	.section	.nv.compat,"",@"SHT_CUDA_COMPAT_INFO"
	.align	4
        /*0000*/ 	.byte	0x02, 0x09, 0x00, 0x00, 0x02, 0x02, 0x01, 0x00, 0x02, 0x05, 0x05, 0x00, 0x03, 0x07, 0x01, 0x01
        /*0010*/ 	.byte	0x02, 0x03, 0x00, 0x00, 0x02, 0x06, 0x01, 0x00, 0x04, 0x0b, 0x08, 0x00, 0x09, 0x00, 0x00, 0x00
        /*0020*/ 	.byte	0x00, 0x00, 0x00, 0x00


//--------------------- .nv.info._Z4testPKcS0_jS0_ --------------------------
	.section	.nv.info._Z4testPKcS0_jS0_,"",@"SHT_CUDA_INFO"
	.sectionflags	@""
	.align	4


	//----- nvinfo : EIATTR_CUDA_API_VERSION
	.align		4
        /*0000*/ 	.byte	0x04, 0x37
        /*0002*/ 	.short	(.L_7 - .L_6)
.L_6:
        /*0004*/ 	.word	0x00000082


	//----- nvinfo : EIATTR_KPARAM_INFO
	.align		4
.L_7:
        /*0008*/ 	.byte	0x04, 0x17
        /*000a*/ 	.short	(.L_9 - .L_8)
.L_8:
        /*000c*/ 	.word	0x00000000
        /*0010*/ 	.short	0x0003
        /*0012*/ 	.short	0x0018
        /*0014*/ 	.byte	0x00, 0xf5, 0x21, 0x00


	//----- nvinfo : EIATTR_KPARAM_INFO
	.align		4
.L_9:
        /*0018*/ 	.byte	0x04, 0x17
        /*001a*/ 	.short	(.L_11 - .L_10)
.L_10:
        /*001c*/ 	.word	0x00000000
        /*0020*/ 	.short	0x0002
        /*0022*/ 	.short	0x0010
        /*0024*/ 	.byte	0x00, 0xf0, 0x11, 0x00


	//----- nvinfo : EIATTR_KPARAM_INFO
	.align		4
.L_11:
        /*0028*/ 	.byte	0x04, 0x17
        /*002a*/ 	.short	(.L_13 - .L_12)
.L_12:
        /*002c*/ 	.word	0x00000000
        /*0030*/ 	.short	0x0001
        /*0032*/ 	.short	0x0008
        /*0034*/ 	.byte	0x00, 0xf5, 0x21, 0x00


	//----- nvinfo : EIATTR_KPARAM_INFO
	.align		4
.L_13:
        /*0038*/ 	.byte	0x04, 0x17
        /*003a*/ 	.short	(.L_15 - .L_14)
.L_14:
        /*003c*/ 	.word	0x00000000
        /*0040*/ 	.short	0x0000
        /*0042*/ 	.short	0x0000
        /*0044*/ 	.byte	0x00, 0xf5, 0x21, 0x00


	//----- nvinfo : EIATTR_SPARSE_MMA_MASK
	.align		4
.L_15:
        /*0048*/ 	.byte	0x03, 0x50
        /*004a*/ 	.short	0x0000


	//----- nvinfo : EIATTR_MAXREG_COUNT
	.align		4
        /*004c*/ 	.byte	0x03, 0x1b
        /*004e*/ 	.short	0x00ff


	//----- nvinfo : EIATTR_EXTERNS
	.align		4
        /*0050*/ 	.byte	0x04, 0x0f
        /*0052*/ 	.short	(.L_17 - .L_16)


	//   ....[0]....
	.align		4
.L_16:
        /*0054*/ 	.word	index@(__assertfail)


	//----- nvinfo : EIATTR_MERCURY_ISA_VERSION
	.align		4
.L_17:
        /*0058*/ 	.byte	0x03, 0x5f
        /*005a*/ 	.short	0x0101


	//----- nvinfo : EIATTR_VRC_CTA_INIT_COUNT
	.align		4
        /*005c*/ 	.byte	0x02, 0x4a
	.zero		1
	.zero		1


	//----- nvinfo : EIATTR_SYSCALL_OFFSETS
	.align		4
        /*0060*/ 	.byte	0x04, 0x46
        /*0062*/ 	.short	(.L_19 - .L_18)


	//   ....[0]....
.L_18:
        /*0064*/ 	.word	0x00000110


	//----- nvinfo : EIATTR_EXIT_INSTR_OFFSETS
	.align		4
.L_19:
        /*0068*/ 	.byte	0x04, 0x1c
        /*006a*/ 	.short	(.L_21 - .L_20)


	//   ....[0]....
.L_20:
        /*006c*/ 	.word	0x00000120


	//----- nvinfo : EIATTR_CBANK_PARAM_SIZE
	.align		4
.L_21:
        /*0070*/ 	.byte	0x03, 0x19
        /*0072*/ 	.short	0x0020


	//----- nvinfo : EIATTR_PARAM_CBANK
	.align		4
        /*0074*/ 	.byte	0x04, 0x0a
        /*0076*/ 	.short	(.L_23 - .L_22)
	.align		4
.L_22:
        /*0078*/ 	.word	index@(.nv.constant0._Z4testPKcS0_jS0_)
        /*007c*/ 	.short	0x0380
        /*007e*/ 	.short	0x0020


	//----- nvinfo : EIATTR_SW_WAR
	.align		4
.L_23:
        /*0080*/ 	.byte	0x04, 0x36
        /*0082*/ 	.short	(.L_25 - .L_24)
.L_24:
        /*0084*/ 	.word	0x00000008
.L_25:


//--------------------- .nv.callgraph             --------------------------
	.section	.nv.callgraph,"",@"SHT_CUDA_CALLGRAPH"
	.align	4
	.sectionentsize	8
	.align		4
        /*0000*/ 	.word	0x00000000
	.align		4
        /*0004*/ 	.word	0xffffffff
	.align		4
        /*0008*/ 	.word	index@(_Z4testPKcS0_jS0_)
	.align		4
        /*000c*/ 	.word	index@(__assertfail)
	.align		4
        /*0010*/ 	.word	0x00000000
	.align		4
        /*0014*/ 	.word	0xfffffffe
	.align		4
        /*0018*/ 	.word	0x00000000
	.align		4
        /*001c*/ 	.word	0xfffffffd
	.align		4
        /*0020*/ 	.word	0x00000000
	.align		4
        /*0024*/ 	.word	0xfffffffc


//--------------------- .nv.constant4             --------------------------
	.section	.nv.constant4,"a",@progbits
	.align	8
	.align		8
.nv.constant4:
        /*0000*/ 	.dword	__assertfail


//--------------------- .text._Z4testPKcS0_jS0_   --------------------------
	.section	.text._Z4testPKcS0_jS0_,"ax",@progbits
	.align	128
        .global         _Z4testPKcS0_jS0_
        .type           _Z4testPKcS0_jS0_,@function
        .size           _Z4testPKcS0_jS0_,(.L_x_2 - _Z4testPKcS0_jS0_)
        .other          _Z4testPKcS0_jS0_,@"STO_CUDA_ENTRY STV_DEFAULT"
_Z4testPKcS0_jS0_:
.text._Z4testPKcS0_jS0_:
[----:B------:R-:W0:Y:S01]  /*0000*/  LDC R1, c[0x0][0x37c] ;  /* 0x0000df00ff017b82 */ /* 0x000e220000000800 */
[----:B------:R-:W-:Y:S01]  /*0010*/  MOV R0, 0x0 ;  /* 0x0000000000007802 */ /* 0x000fe20000000f00 */
[----:B------:R-:W1:Y:S01]  /*0020*/  LDCU.64 UR4, c[0x0][0x380] ;  /* 0x00007000ff0477ac */ /* 0x000e620008000a00 */
[----:B------:R-:W-:Y:S02]  /*0030*/  HFMA2 R13, -RZ, RZ, 0, 0 ;  /* 0x00000000ff0d7431 */ /* 0x000fe400000001ff */
[----:B------:R-:W-:-:S03]  /*0040*/  IMAD.MOV.U32 R12, RZ, RZ, 0x1 ;  /* 0x00000001ff0c7424 */ /* 0x000fc600078e00ff */
[----:B------:R2:W3:Y:S01]  /*0050*/  LDC.64 R2, c[0x4][R0] ;  /* 0x0100000000027b82 */ /* 0x0004e20000000a00 */
[----:B------:R-:W4:Y:S01]  /*0060*/  LDCU.64 UR6, c[0x0][0x388] ;  /* 0x00007100ff0677ac */ /* 0x000f220008000a00 */
[----:B------:R-:W5:Y:S01]  /*0070*/  LDCU.64 UR10, c[0x0][0x398] ;  /* 0x00007300ff0a77ac */ /* 0x000f620008000a00 */
[----:B------:R-:W2:Y:S01]  /*0080*/  LDCU UR8, c[0x0][0x390] ;  /* 0x00007200ff0877ac */ /* 0x000ea20008000800 */
[----:B-1----:R-:W-:Y:S01]  /*0090*/  IMAD.U32 R4, RZ, RZ, UR4 ;  /* 0x00000004ff047e24 */ /* 0x002fe2000f8e00ff */
[----:B------:R-:W-:Y:S01]  /*00a0*/  MOV R5, UR5 ;  /* 0x0000000500057c02 */ /* 0x000fe20008000f00 */
[----:B----4-:R-:W-:Y:S01]  /*00b0*/  IMAD.U32 R6, RZ, RZ, UR6 ;  /* 0x00000006ff067e24 */ /* 0x010fe2000f8e00ff */
[----:B------:R-:W-:Y:S01]  /*00c0*/  MOV R7, UR7 ;  /* 0x0000000700077c02 */ /* 0x000fe20008000f00 */
[----:B-----5:R-:W-:Y:S01]  /*00d0*/  IMAD.U32 R10, RZ, RZ, UR10 ;  /* 0x0000000aff0a7e24 */ /* 0x020fe2000f8e00ff */
[----:B------:R-:W-:Y:S01]  /*00e0*/  MOV R11, UR11 ;  /* 0x0000000b000b7c02 */ /* 0x000fe20008000f00 */
[----:B--2---:R-:W-:-:S07]  /*00f0*/  IMAD.U32 R8, RZ, RZ, UR8 ;  /* 0x00000008ff087e24 */ /* 0x004fce000f8e00ff */
[----:B------:R-:W-:-:S07]  /*0100*/  LEPC R20, `(.L_x_0) ;  /* 0x000000001014794e */ /* 0x000fce0000000000 */
[----:B0--3--:R-:W-:Y:S05]  /*0110*/  CALL.ABS.NOINC R2 ;  /* 0x0000000002007343 */ /* 0x009fea0003c00000 */
.L_x_0:
[----:B------:R-:W-:Y:S05]  /*0120*/  EXIT ;  /* 0x000000000000794d */ /* 0x000fea0003800000 */
.L_x_1:
[----:B------:R-:W-:-:S00]  /*0130*/  BRA `(.L_x_1) ;  /* 0xfffffffc00fc7947 */ /* 0x000fc0000383ffff */
[----:B------:R-:W-:-:S00]  /*0140*/  NOP ;  /* 0x0000000000007918 */ /* 0x000fc00000000000 */
        /* <DEDUP_REMOVED lines=11> */
.L_x_2:


//--------------------- .nv.shared.reserved.0     --------------------------
	.section	.nv.shared.reserved.0,"aw",@nobits
	.weak		__nv_reservedSMEM_offset_0_alias
	.size		__nv_reservedSMEM_offset_0_alias, 0, 64
	.other		__nv_reservedSMEM_offset_0_alias,@"STO_CUDA_RESERVED_SHARED STV_DEFAULT"
__nv_reservedSMEM_offset_0_alias:
	.zero		0
	.zero		64


//--------------------- .nv.constant0._Z4testPKcS0_jS0_ --------------------------
	.section	.nv.constant0._Z4testPKcS0_jS0_,"a",@progbits
	.sectionflags	@""
	.align	4
.nv.constant0._Z4testPKcS0_jS0_:
	.zero		928


//--------------------- SYMBOLS --------------------------

	.type		.nv.reservedSmem.offset0,@object
	.size		.nv.reservedSmem.offset0,0x4
	.type		__assertfail,@function
